//
// Generated by NVIDIA NVVM Compiler
//
// Compiler Build ID: CL-36424714
// Cuda compilation tools, release 13.0, V13.0.88
// Based on NVVM 20.0.0
//

.version 9.0
.target sm_100
.address_size 64

	// .globl	_Z25play_with_row_based_indexPiS_i

.visible .entry _Z25play_with_row_based_indexPiS_i(
	.param .u64 .ptr .align 1 _Z25play_with_row_based_indexPiS_i_param_0,
	.param .u64 .ptr .align 1 _Z25play_with_row_based_indexPiS_i_param_1,
	.param .u32 _Z25play_with_row_based_indexPiS_i_param_2
)
{
	.reg .pred 	%p<31>;
	.reg .b32 	%r<66>;
	.reg .b64 	%rd<15>;

	ld.param.u64 	%rd7, [_Z25play_with_row_based_indexPiS_i_param_0];
	ld.param.u64 	%rd6, [_Z25play_with_row_based_indexPiS_i_param_1];
	ld.param.u32 	%r32, [_Z25play_with_row_based_indexPiS_i_param_2];
	cvta.to.global.u64 	%rd1, %rd7;
	mov.u32 	%r33, %ctaid.x;
	mov.u32 	%r34, %tid.x;
	mov.u32 	%r35, %ntid.x;
	mul.lo.s32 	%r1, %r32, %r32;
	mad.lo.s32 	%r36, %r33, %r35, %r34;
	rem.s32 	%r3, %r36, %r32;
	setp.eq.s32 	%p1, %r3, 0;
	add.s32 	%r4, %r32, %r36;
	setp.ge.s32 	%p2, %r4, %r1;
	mul.wide.s32 	%rd8, %r4, 4;
	add.s64 	%rd2, %rd1, %rd8;
	mov.b32 	%r58, 0;
	or.pred  	%p3, %p1, %p2;
	@%p3 bra 	$L__BB0_2;
	ld.global.u32 	%r37, [%rd2+-4];
	setp.ne.s32 	%p4, %r37, 0;
	selp.u32 	%r58, 1, 0, %p4;
$L__BB0_2:
	setp.ge.s32 	%p5, %r4, %r1;
	mov.b32 	%r59, 0;
	@%p5 bra 	$L__BB0_4;
	ld.global.u32 	%r39, [%rd2];
	setp.ne.s32 	%p6, %r39, 0;
	selp.u32 	%r59, 1, 0, %p6;
$L__BB0_4:
	setp.ge.s32 	%p7, %r4, %r1;
	add.s32 	%r9, %r59, %r58;
	add.s32 	%r10, %r32, -1;
	setp.eq.s32 	%p8, %r3, %r10;
	mov.b32 	%r60, 0;
	or.pred  	%p9, %p8, %p7;
	@%p9 bra 	$L__BB0_6;
	ld.global.u32 	%r41, [%rd2+4];
	setp.ne.s32 	%p10, %r41, 0;
	selp.u32 	%r60, 1, 0, %p10;
$L__BB0_6:
	add.s32 	%r13, %r9, %r60;
	setp.eq.s32 	%p11, %r3, 0;
	mov.b32 	%r61, 0;
	@%p11 bra 	$L__BB0_8;
	mul.wide.u32 	%rd9, %r36, 4;
	add.s64 	%rd10, %rd1, %rd9;
	ld.global.u32 	%r43, [%rd10+-4];
	setp.ne.s32 	%p12, %r43, 0;
	selp.u32 	%r61, 1, 0, %p12;
$L__BB0_8:
	add.s32 	%r16, %r13, %r61;
	setp.eq.s32 	%p13, %r3, %r10;
	mul.wide.u32 	%rd11, %r36, 4;
	add.s64 	%rd3, %rd1, %rd11;
	mov.b32 	%r62, 0;
	@%p13 bra 	$L__BB0_10;
	ld.global.u32 	%r45, [%rd3+4];
	setp.ne.s32 	%p14, %r45, 0;
	selp.u32 	%r62, 1, 0, %p14;
$L__BB0_10:
	setp.eq.s32 	%p15, %r3, 0;
	add.s32 	%r19, %r16, %r62;
	setp.lt.s32 	%p16, %r36, %r32;
	not.b32 	%r47, %r32;
	add.s32 	%r48, %r36, %r47;
	mul.wide.s32 	%rd12, %r48, 4;
	add.s64 	%rd4, %rd1, %rd12;
	mov.b32 	%r63, 0;
	or.pred  	%p17, %p16, %p15;
	@%p17 bra 	$L__BB0_12;
	ld.global.u32 	%r49, [%rd4];
	setp.ne.s32 	%p18, %r49, 0;
	selp.u32 	%r63, 1, 0, %p18;
$L__BB0_12:
	add.s32 	%r22, %r19, %r63;
	setp.lt.s32 	%p19, %r36, %r32;
	mov.b32 	%r64, 0;
	@%p19 bra 	$L__BB0_14;
	ld.global.u32 	%r51, [%rd4+4];
	setp.ne.s32 	%p20, %r51, 0;
	selp.u32 	%r64, 1, 0, %p20;
$L__BB0_14:
	setp.lt.s32 	%p21, %r36, %r32;
	setp.eq.s32 	%p22, %r3, %r10;
	add.s32 	%r25, %r22, %r64;
	mov.b32 	%r65, 0;
	or.pred  	%p23, %p21, %p22;
	@%p23 bra 	$L__BB0_16;
	ld.global.u32 	%r53, [%rd4+8];
	setp.ne.s32 	%p24, %r53, 0;
	selp.u32 	%r65, 1, 0, %p24;
$L__BB0_16:
	add.s32 	%r54, %r25, %r65;
	ld.global.u32 	%r29, [%rd3];
	cvta.to.global.u64 	%rd13, %rd6;
	add.s64 	%rd5, %rd13, %rd11;
	st.global.u32 	[%rd5], %r29;
	setp.eq.s32 	%p25, %r29, 0;
	add.s32 	%r55, %r54, -4;
	setp.gt.u32 	%p26, %r55, -3;
	or.pred  	%p27, %p25, %p26;
	@%p27 bra 	$L__BB0_18;
	mov.b32 	%r57, 0;
	st.global.u32 	[%rd5], %r57;
	bra.uni 	$L__BB0_20;
$L__BB0_18:
	setp.ne.s32 	%p28, %r29, 0;
	setp.ne.s32 	%p29, %r54, 3;
	or.pred  	%p30, %p28, %p29;
	@%p30 bra 	$L__BB0_20;
	mov.b32 	%r56, 1;
	st.global.u32 	[%rd5], %r56;
$L__BB0_20:
	bar.sync 	0;
	ret;

}
	// .globl	_Z4playPiS_
.visible .entry _Z4playPiS_(
	.param .u64 .ptr .align 1 _Z4playPiS__param_0,
	.param .u64 .ptr .align 1 _Z4playPiS__param_1
)
{
	.reg .pred 	%p<32>;
	.reg .b32 	%r<75>;
	.reg .b64 	%rd<29>;

	ld.param.u64 	%rd5, [_Z4playPiS__param_0];
	ld.param.u64 	%rd4, [_Z4playPiS__param_1];
	cvta.to.global.u64 	%rd1, %rd5;
	mov.u32 	%r1, %ctaid.x;
	mov.u32 	%r2, %tid.x;
	mov.u32 	%r3, %ntid.x;
	mov.u32 	%r4, %nctaid.x;
	mul.lo.s32 	%r5, %r1, %r3;
	add.s32 	%r6, %r5, %r2;
	mul.lo.s32 	%r32, %r3, %r4;
	setp.ge.u32 	%p1, %r6, %r32;
	@%p1 bra 	$L__BB1_21;
	setp.eq.s32 	%p2, %r1, 0;
	setp.eq.s32 	%p3, %r2, 0;
	or.pred  	%p4, %p2, %p3;
	@%p4 bra 	$L__BB1_3;
	sub.s32 	%r34, %r5, %r3;
	add.s32 	%r35, %r2, %r34;
	add.s32 	%r36, %r35, -1;
	mul.wide.u32 	%rd6, %r36, 4;
	add.s64 	%rd7, %rd1, %rd6;
	ld.global.u32 	%r37, [%rd7];
	setp.ne.s32 	%p6, %r37, 0;
	selp.u32 	%r68, 1, 0, %p6;
	bra.uni 	$L__BB1_4;
$L__BB1_3:
	setp.eq.s32 	%p5, %r1, 0;
	mov.b32 	%r68, 0;
	@%p5 bra 	$L__BB1_5;
$L__BB1_4:
	sub.s32 	%r38, %r5, %r3;
	add.s32 	%r39, %r38, %r2;
	mul.wide.u32 	%rd8, %r39, 4;
	add.s64 	%rd9, %rd1, %rd8;
	ld.global.u32 	%r40, [%rd9];
	setp.ne.s32 	%p7, %r40, 0;
	selp.u32 	%r41, 1, 0, %p7;
	add.s32 	%r68, %r68, %r41;
$L__BB1_5:
	setp.eq.s32 	%p8, %r1, 0;
	add.s32 	%r11, %r3, -1;
	setp.eq.s32 	%p9, %r2, %r11;
	mov.b32 	%r69, 0;
	or.pred  	%p10, %p8, %p9;
	@%p10 bra 	$L__BB1_7;
	sub.s32 	%r44, %r5, %r3;
	cvt.u64.u32 	%rd10, %r44;
	cvt.u64.u32 	%rd11, %r2;
	add.s64 	%rd12, %rd11, %rd10;
	shl.b64 	%rd13, %rd12, 2;
	add.s64 	%rd14, %rd1, %rd13;
	ld.global.u32 	%r45, [%rd14+4];
	setp.ne.s32 	%p11, %r45, 0;
	selp.u32 	%r69, 1, 0, %p11;
$L__BB1_7:
	add.s32 	%r14, %r69, %r68;
	setp.eq.s32 	%p12, %r2, 0;
	mov.b32 	%r70, 0;
	@%p12 bra 	$L__BB1_9;
	add.s32 	%r47, %r6, -1;
	mul.wide.u32 	%rd15, %r47, 4;
	add.s64 	%rd16, %rd1, %rd15;
	ld.global.u32 	%r48, [%rd16];
	setp.ne.s32 	%p13, %r48, 0;
	selp.u32 	%r70, 1, 0, %p13;
$L__BB1_9:
	add.s32 	%r17, %r14, %r70;
	setp.eq.s32 	%p14, %r2, %r11;
	mul.wide.u32 	%rd17, %r6, 4;
	add.s64 	%rd2, %rd1, %rd17;
	mov.b32 	%r71, 0;
	@%p14 bra 	$L__BB1_11;
	ld.global.u32 	%r50, [%rd2+4];
	setp.ne.s32 	%p15, %r50, 0;
	selp.u32 	%r71, 1, 0, %p15;
$L__BB1_11:
	setp.eq.s32 	%p16, %r2, 0;
	add.s32 	%r20, %r17, %r71;
	add.s32 	%r21, %r4, -1;
	setp.eq.s32 	%p17, %r1, %r21;
	mov.b32 	%r72, 0;
	or.pred  	%p18, %p16, %p17;
	@%p18 bra 	$L__BB1_13;
	add.s32 	%r52, %r5, %r3;
	add.s32 	%r53, %r2, %r52;
	add.s32 	%r54, %r53, -1;
	mul.wide.u32 	%rd18, %r54, 4;
	add.s64 	%rd19, %rd1, %rd18;
	ld.global.u32 	%r55, [%rd19];
	setp.ne.s32 	%p19, %r55, 0;
	selp.u32 	%r72, 1, 0, %p19;
$L__BB1_13:
	add.s32 	%r24, %r20, %r72;
	setp.eq.s32 	%p20, %r1, %r21;
	mov.b32 	%r73, 0;
	@%p20 bra 	$L__BB1_15;
	add.s32 	%r57, %r6, %r3;
	mul.wide.u32 	%rd20, %r57, 4;
	add.s64 	%rd21, %rd1, %rd20;
	ld.global.u32 	%r58, [%rd21];
	setp.ne.s32 	%p21, %r58, 0;
	selp.u32 	%r73, 1, 0, %p21;
$L__BB1_15:
	setp.eq.s32 	%p22, %r1, %r21;
	setp.eq.s32 	%p23, %r2, %r11;
	add.s32 	%r27, %r24, %r73;
	mov.b32 	%r74, 0;
	or.pred  	%p24, %p22, %p23;
	@%p24 bra 	$L__BB1_17;
	add.s32 	%r61, %r5, %r3;
	cvt.u64.u32 	%rd22, %r61;
	cvt.u64.u32 	%rd23, %r2;
	add.s64 	%rd24, %rd23, %rd22;
	shl.b64 	%rd25, %rd24, 2;
	add.s64 	%rd26, %rd1, %rd25;
	ld.global.u32 	%r62, [%rd26+4];
	setp.ne.s32 	%p25, %r62, 0;
	selp.u32 	%r74, 1, 0, %p25;
$L__BB1_17:
	add.s32 	%r63, %r27, %r74;
	ld.global.u32 	%r31, [%rd2];
	cvta.to.global.u64 	%rd27, %rd4;
	add.s64 	%rd3, %rd27, %rd17;
	st.global.u32 	[%rd3], %r31;
	setp.eq.s32 	%p26, %r31, 0;
	add.s32 	%r64, %r63, -4;
	setp.gt.u32 	%p27, %r64, -3;
	or.pred  	%p28, %p26, %p27;
	@%p28 bra 	$L__BB1_19;
	mov.b32 	%r66, 0;
	st.global.u32 	[%rd3], %r66;
	bra.uni 	$L__BB1_21;
$L__BB1_19:
	setp.ne.s32 	%p29, %r31, 0;
	setp.ne.s32 	%p30, %r63, 3;
	or.pred  	%p31, %p29, %p30;
	@%p31 bra 	$L__BB1_21;
	mov.b32 	%r65, 1;
	st.global.u32 	[%rd3], %r65;
$L__BB1_21:
	bar.sync 	0;
	ret;

}


// ===== COMPILED SASS (sm_100) =====

	.target	sm_100

	.elftype	@"ET_EXEC"


//--------------------- .note.nv.tkinfo           --------------------------
	.section	.note.nv.tkinfo,"",@"SHT_NOTE"
	.sectionflags	@"SHF_NOTE_NV_TKINFO"
	.tkinfo
        /*0018*/ 	.word	0x00000002
        /*0030*/ 	.string	""
        /*0030*/ 	.string	"ptxas"
        /*0030*/ 	.string	"Cuda compilation tools, release 13.0, V13.0.88"
        /*0030*/ 	.string	"Build cuda_13.0.r13.0/compiler.36424714_0"
        /*0030*/ 	.string	"-arch sm_100 -m 64 "



//--------------------- .note.nv.cuinfo           --------------------------
	.section	.note.nv.cuinfo,"",@"SHT_NOTE"
	.sectionflags	@"SHF_NOTE_NV_CUINFO"
        /*0018*/ 	.short	0x0002
        /*001a*/ 	.short	0x0064
        /*001c*/ 	.short	0x0082
	.zero		2


//--------------------- .nv.info                  --------------------------
	.section	.nv.info,"",@"SHT_CUDA_INFO"
	.align	4


	//----- nvinfo : EIATTR_REGCOUNT
	.align		4
        /*0000*/ 	.byte	0x04, 0x2f
        /*0002*/ 	.short	(.L_1 - .L_0)
	.align		4
.L_0:
        /*0004*/ 	.word	index@(_Z25play_with_row_based_indexPiS_i)
        /*0008*/ 	.word	0x00000014


	//----- nvinfo : EIATTR_FRAME_SIZE
	.align		4
.L_1:
        /*000c*/ 	.byte	0x04, 0x11
        /*000e*/ 	.short	(.L_3 - .L_2)
	.align		4
.L_2:
        /*0010*/ 	.word	index@(_Z25play_with_row_based_indexPiS_i)
        /*0014*/ 	.word	0x00000000


	//----- nvinfo : EIATTR_REGCOUNT
	.align		4
.L_3:
        /*0018*/ 	.byte	0x04, 0x2f
        /*001a*/ 	.short	(.L_5 - .L_4)
	.align		4
.L_4:
        /*001c*/ 	.word	index@(_Z4playPiS_)
        /*0020*/ 	.word	0x00000016


	//----- nvinfo : EIATTR_FRAME_SIZE
	.align		4
.L_5:
        /*0024*/ 	.byte	0x04, 0x11
        /*0026*/ 	.short	(.L_7 - .L_6)
	.align		4
.L_6:
        /*0028*/ 	.word	index@(_Z4playPiS_)
        /*002c*/ 	.word	0x00000000


	//----- nvinfo : EIATTR_MIN_STACK_SIZE
	.align		4
.L_7:
        /*0030*/ 	.byte	0x04, 0x12
        /*0032*/ 	.short	(.L_9 - .L_8)
	.align		4
.L_8:
        /*0034*/ 	.word	index@(_Z4playPiS_)
        /*0038*/ 	.word	0x00000000


	//----- nvinfo : EIATTR_MIN_STACK_SIZE
	.align		4
.L_9:
        /*003c*/ 	.byte	0x04, 0x12
        /*003e*/ 	.short	(.L_11 - .L_10)
	.align		4
.L_10:
        /*0040*/ 	.word	index@(_Z25play_with_row_based_indexPiS_i)
        /*0044*/ 	.word	0x00000000
.L_11:


//--------------------- .nv.compat                --------------------------
	.section	.nv.compat,"",@"SHT_CUDA_COMPAT_INFO"
	.align	4
        /*0000*/ 	.byte	0x02, 0x09, 0x00, 0x00, 0x02, 0x02, 0x01, 0x00, 0x02, 0x05, 0x05, 0x00, 0x03, 0x07, 0x01, 0x01
        /*0010*/ 	.byte	0x02, 0x03, 0x00, 0x00, 0x02, 0x06, 0x01, 0x00, 0x04, 0x0b, 0x08, 0x00, 0x09, 0x00, 0x00, 0x00
        /*0020*/ 	.byte	0x00, 0x00, 0x00, 0x00


//--------------------- .nv.info._Z4playPiS_      --------------------------
	.section	.nv.info._Z4playPiS_,"",@"SHT_CUDA_INFO"
	.sectionflags	@""
	.align	4


	//----- nvinfo : EIATTR_CUDA_API_VERSION
	.align		4
        /*0000*/ 	.byte	0x04, 0x37
        /*0002*/ 	.short	(.L_13 - .L_12)
.L_12:
        /*0004*/ 	.word	0x00000082


	//----- nvinfo : EIATTR_KPARAM_INFO
	.align		4
.L_13:
        /*0008*/ 	.byte	0x04, 0x17
        /*000a*/ 	.short	(.L_15 - .L_14)
.L_14:
        /*000c*/ 	.word	0x00000000
        /*0010*/ 	.short	0x0001
        /*0012*/ 	.short	0x0008
        /*0014*/ 	.byte	0x00, 0xf5, 0x21, 0x00


	//----- nvinfo : EIATTR_KPARAM_INFO
	.align		4
.L_15:
        /*0018*/ 	.byte	0x04, 0x17
        /*001a*/ 	.short	(.L_17 - .L_16)
.L_16:
        /*001c*/ 	.word	0x00000000
        /*0020*/ 	.short	0x0000
        /*0022*/ 	.short	0x0000
        /*0024*/ 	.byte	0x00, 0xf5, 0x21, 0x00


	//----- nvinfo : EIATTR_SPARSE_MMA_MASK
	.align		4
.L_17:
        /*0028*/ 	.byte	0x03, 0x50
        /*002a*/ 	.short	0x0000


	//----- nvinfo : EIATTR_MAXREG_COUNT
	.align		4
        /*002c*/ 	.byte	0x03, 0x1b
        /*002e*/ 	.short	0x00ff


	//----- nvinfo : EIATTR_NUM_BARRIERS
	.align		4
        /*0030*/ 	.byte	0x02, 0x4c
        /*0032*/ 	.byte	0x01
	.zero		1


	//----- nvinfo : EIATTR_MERCURY_ISA_VERSION
	.align		4
        /*0034*/ 	.byte	0x03, 0x5f
        /*0036*/ 	.short	0x0101


	//----- nvinfo : EIATTR_VRC_CTA_INIT_COUNT
	.align		4
        /*0038*/ 	.byte	0x02, 0x4a
	.zero		1
	.zero		1


	//----- nvinfo : EIATTR_EXIT_INSTR_OFFSETS
	.align		4
        /*003c*/ 	.byte	0x04, 0x1c
        /*003e*/ 	.short	(.L_19 - .L_18)


	//   ....[0]....
.L_18:
        /*0040*/ 	.word	0x00000800


	//----- nvinfo : EIATTR_CRS_STACK_SIZE
	.align		4
.L_19:
        /*0044*/ 	.byte	0x04, 0x1e
        /*0046*/ 	.short	(.L_21 - .L_20)
.L_20:
        /*0048*/ 	.word	0x00000000


	//----- nvinfo : EIATTR_CBANK_PARAM_SIZE
	.align		4
.L_21:
        /*004c*/ 	.byte	0x03, 0x19
        /*004e*/ 	.short	0x0010


	//----- nvinfo : EIATTR_PARAM_CBANK
	.align		4
        /*0050*/ 	.byte	0x04, 0x0a
        /*0052*/ 	.short	(.L_23 - .L_22)
	.align		4
.L_22:
        /*0054*/ 	.word	index@(.nv.constant0._Z4playPiS_)
        /*0058*/ 	.short	0x0380
        /*005a*/ 	.short	0x0010


	//----- nvinfo : EIATTR_SW_WAR
	.align		4
.L_23:
        /*005c*/ 	.byte	0x04, 0x36
        /*005e*/ 	.short	(.L_25 - .L_24)
.L_24:
        /*0060*/ 	.word	0x00000008
.L_25:


//--------------------- .nv.info._Z25play_with_row_based_indexPiS_i --------------------------
	.section	.nv.info._Z25play_with_row_based_indexPiS_i,"",@"SHT_CUDA_INFO"
	.sectionflags	@""
	.align	4


	//----- nvinfo : EIATTR_CUDA_API_VERSION
	.align		4
        /*0000*/ 	.byte	0x04, 0x37
        /*0002*/ 	.short	(.L_27 - .L_26)
.L_26:
        /*0004*/ 	.word	0x00000082


	//----- nvinfo : EIATTR_KPARAM_INFO
	.align		4
.L_27:
        /*0008*/ 	.byte	0x04, 0x17
        /*000a*/ 	.short	(.L_29 - .L_28)
.L_28:
        /*000c*/ 	.word	0x00000000
        /*0010*/ 	.short	0x0002
        /*0012*/ 	.short	0x0010
        /*0014*/ 	.byte	0x00, 0xf0, 0x11, 0x00


	//----- nvinfo : EIATTR_KPARAM_INFO
	.align		4
.L_29:
        /*0018*/ 	.byte	0x04, 0x17
        /*001a*/ 	.short	(.L_31 - .L_30)
.L_30:
        /*001c*/ 	.word	0x00000000
        /*0020*/ 	.short	0x0001
        /*0022*/ 	.short	0x0008
        /*0024*/ 	.byte	0x00, 0xf5, 0x21, 0x00


	//----- nvinfo : EIATTR_KPARAM_INFO
	.align		4
.L_31:
        /*0028*/ 	.byte	0x04, 0x17
        /*002a*/ 	.short	(.L_33 - .L_32)
.L_32:
        /*002c*/ 	.word	0x00000000
        /*0030*/ 	.short	0x0000
        /*0032*/ 	.short	0x0000
        /*0034*/ 	.byte	0x00, 0xf5, 0x21, 0x00


	//----- nvinfo : EIATTR_SPARSE_MMA_MASK
	.align		4
.L_33:
        /*0038*/ 	.byte	0x03, 0x50
        /*003a*/ 	.short	0x0000


	//----- nvinfo : EIATTR_MAXREG_COUNT
	.align		4
        /*003c*/ 	.byte	0x03, 0x1b
        /*003e*/ 	.short	0x00ff


	//----- nvinfo : EIATTR_NUM_BARRIERS
	.align		4
        /*0040*/ 	.byte	0x02, 0x4c
        /*0042*/ 	.byte	0x01
	.zero		1


	//----- nvinfo : EIATTR_MERCURY_ISA_VERSION
	.align		4
        /*0044*/ 	.byte	0x03, 0x5f
        /*0046*/ 	.short	0x0101


	//----- nvinfo : EIATTR_VRC_CTA_INIT_COUNT
	.align		4
        /*0048*/ 	.byte	0x02, 0x4a
	.zero		1
	.zero		1


	//----- nvinfo : EIATTR_EXIT_INSTR_OFFSETS
	.align		4
        /*004c*/ 	.byte	0x04, 0x1c
        /*004e*/ 	.short	(.L_35 - .L_34)


	//   ....[0]....
.L_34:
        /*0050*/ 	.word	0x00000610


	//----- nvinfo : EIATTR_CRS_STACK_SIZE
	.align		4
.L_35:
        /*0054*/ 	.byte	0x04, 0x1e
        /*0056*/ 	.short	(.L_37 - .L_36)
.L_36:
        /*0058*/ 	.word	0x00000000


	//----- nvinfo : EIATTR_CBANK_PARAM_SIZE
	.align		4
.L_37:
        /*005c*/ 	.byte	0x03, 0x19
        /*005e*/ 	.short	0x0014


	//----- nvinfo : EIATTR_PARAM_CBANK
	.align		4
        /*0060*/ 	.byte	0x04, 0x0a
        /*0062*/ 	.short	(.L_39 - .L_38)
	.align		4
.L_38:
        /*0064*/ 	.word	index@(.nv.constant0._Z25play_with_row_based_indexPiS_i)
        /*0068*/ 	.short	0x0380
        /*006a*/ 	.short	0x0014


	//----- nvinfo : EIATTR_SW_WAR
	.align		4
.L_39:
        /*006c*/ 	.byte	0x04, 0x36
        /*006e*/ 	.short	(.L_41 - .L_40)
.L_40:
        /*0070*/ 	.word	0x00000008
.L_41:


//--------------------- .nv.callgraph             --------------------------
	.section	.nv.callgraph,"",@"SHT_CUDA_CALLGRAPH"
	.align	4
	.sectionentsize	8
	.align		4
        /*0000*/ 	.word	0x00000000
	.align		4
        /*0004*/ 	.word	0xffffffff
	.align		4
        /*0008*/ 	.word	0x00000000
	.align		4
        /*000c*/ 	.word	0xfffffffe
	.align		4
        /*0010*/ 	.word	0x00000000
	.align		4
        /*0014*/ 	.word	0xfffffffd
	.align		4
        /*0018*/ 	.word	0x00000000
	.align		4
        /*001c*/ 	.word	0xfffffffc


//--------------------- .text._Z4playPiS_         --------------------------
	.section	.text._Z4playPiS_,"ax",@progbits
	.align	128
        .global         _Z4playPiS_
        .type           _Z4playPiS_,@function
        .size           _Z4playPiS_,(.L_x_10 - _Z4playPiS_)
        .other          _Z4playPiS_,@"STO_CUDA_ENTRY STV_DEFAULT"
_Z4playPiS_:
.text._Z4playPiS_:
[----:B------:R-:W-:Y:S01]  /*0000*/  LDC R1, c[0x0][0x37c] ;  /* 0x0000df00ff017b82 */ /* 0x000fe20000000800 */
[----:B------:R-:W0:Y:S07]  /*0010*/  S2R R9, SR_TID.X ;  /* 0x0000000000097919 */ /* 0x000e2e0000002100 */
[----:B------:R-:W1:Y:S01]  /*0020*/  S2UR UR4, SR_CTAID.X ;  /* 0x00000000000479c3 */ /* 0x000e620000002500 */
[----:B------:R-:W-:Y:S07]  /*0030*/  BSSY.RECONVERGENT B0, `(.L_x_0) ;  /* 0x000007b000007945 */ /* 0x000fee0003800200 */
[----:B------:R-:W1:Y:S08]  /*0040*/  LDC R6, c[0x0][0x360] ;  /* 0x0000d800ff067b82 */ /* 0x000e700000000800 */
[----:B------:R-:W2:Y:S01]  /*0050*/  LDC R15, c[0x0][0x370] ;  /* 0x0000dc00ff0f7b82 */ /* 0x000ea20000000800 */
[----:B-1----:R-:W-:-:S04]  /*0060*/  IMAD R11, R6, UR4, RZ ;  /* 0x00000004060b7c24 */ /* 0x002fc8000f8e02ff */
[----:B0-----:R-:W-:Y:S02]  /*0070*/  IMAD.IADD R7, R11, 0x1, R9 ;  /* 0x000000010b077824 */ /* 0x001fe400078e0209 */
[----:B--2---:R-:W-:-:S05]  /*0080*/  IMAD R0, R6, R15, RZ ;  /* 0x0000000f06007224 */ /* 0x004fca00078e02ff */
[----:B------:R-:W-:-:S13]  /*0090*/  ISETP.GE.U32.AND P0, PT, R7, R0, PT ;  /* 0x000000000700720c */ /* 0x000fda0003f06070 */
[----:B------:R-:W-:Y:S05]  /*00a0*/  @P0 BRA `(.L_x_1) ;  /* 0x0000000400cc0947 */ /* 0x000fea0003800000 */
[----:B------:R-:W0:Y:S01]  /*00b0*/  LDC.64 R16, c[0x0][0x358] ;  /* 0x0000d600ff107b82 */ /* 0x000e220000000a00 */
[----:B------:R-:W-:Y:S01]  /*00c0*/  ISETP.NE.AND P4, PT, R9, RZ, PT ;  /* 0x000000ff0900720c */ /* 0x000fe20003f85270 */
[----:B------:R-:W-:Y:S03]  /*00d0*/  BSSY.RECONVERGENT B1, `(.L_x_2) ;  /* 0x000001a000017945 */ /* 0x000fe60003800200 */
[----:B------:R-:W-:-:S13]  /*00e0*/  ISETP.EQ.OR P0, PT, RZ, UR4, !P4 ;  /* 0x00000004ff007c0c */ /* 0x000fda000e702670 */
[----:B------:R-:W-:Y:S05]  /*00f0*/  @P0 BRA `(.L_x_3) ;  /* 0x0000000000280947 */ /* 0x000fea0003800000 */
[----:B------:R-:W1:Y:S01]  /*0100*/  LDC.64 R2, c[0x0][0x380] ;  /* 0x0000e000ff027b82 */ /* 0x000e620000000a00 */
[----:B------:R-:W-:Y:S02]  /*0110*/  IADD3 R0, PT, PT, R9, R11, -R6 ;  /* 0x0000000b09007210 */ /* 0x000fe40007ffe806 */
[----:B0-----:R-:W-:Y:S02]  /*0120*/  R2UR UR6, R16 ;  /* 0x00000000100672ca */ /* 0x001fe400000e0000 */
[----:B------:R-:W-:Y:S01]  /*0130*/  R2UR UR7, R17 ;  /* 0x00000000110772ca */ /* 0x000fe200000e0000 */
[----:B------:R-:W-:-:S04]  /*0140*/  VIADD R5, R0, 0xffffffff ;  /* 0xffffffff00057836 */ /* 0x000fc80000000000 */
[----:B-1----:R-:W-:-:S08]  /*0150*/  IMAD.WIDE.U32 R2, R5, 0x4, R2 ;  /* 0x0000000405027825 */ /* 0x002fd000078e0002 */
[----:B------:R-:W2:Y:S02]  /*0160*/  LDG.E R2, desc[UR6][R2.64] ;  /* 0x0000000602027981 */ /* 0x000ea4000c1e1900 */
[----:B--2---:R-:W-:-:S04]  /*0170*/  ISETP.NE.AND P0, PT, R2, RZ, PT ;  /* 0x000000ff0200720c */ /* 0x004fc80003f05270 */
[----:B------:R-:W-:Y:S01]  /*0180*/  SEL R0, RZ, 0x1, !P0 ;  /* 0x00000001ff007807 */ /* 0x000fe20004000000 */
[----:B------:R-:W-:Y:S08]  /*0190*/  BRA `(.L_x_4) ;  /* 0x00000000000c7947 */ /* 0x000ff00003800000 */
.L_x_3:
[----:B------:R-:W-:Y:S01]  /*01a0*/  UISETP.NE.AND UP0, UPT, UR4, URZ, UPT ;  /* 0x000000ff0400728c */ /* 0x000fe2000bf05270 */
[----:B------:R-:W-:-:S08]  /*01b0*/  IMAD.MOV.U32 R0, RZ, RZ, RZ ;  /* 0x000000ffff007224 */ /* 0x000fd000078e00ff */
[----:B------:R-:W-:Y:S05]  /*01c0*/  BRA.U !UP0, `(.L_x_5) ;  /* 0x0000000108287547 */ /* 0x000fea000b800000 */
.L_x_4:
[----:B------:R-:W1:Y:S01]  /*01d0*/  LDC.64 R2, c[0x0][0x380] ;  /* 0x0000e000ff027b82 */ /* 0x000e620000000a00 */
[----:B0-----:R-:W-:Y:S02]  /*01e0*/  R2UR UR6, R16 ;  /* 0x00000000100672ca */ /* 0x001fe400000e0000 */
[----:B------:R-:W-:Y:S02]  /*01f0*/  R2UR UR7, R17 ;  /* 0x00000000110772ca */ /* 0x000fe400000e0000 */
[----:B------:R-:W-:-:S05]  /*0200*/  IADD3 R5, PT, PT, R9, R11, -R6 ;  /* 0x0000000b09057210 */ /* 0x000fca0007ffe806 */
[----:B-1----:R-:W-:-:S06]  /*0210*/  IMAD.WIDE.U32 R2, R5, 0x4, R2 ;  /* 0x0000000405027825 */ /* 0x002fcc00078e0002 */
[----:B------:R-:W2:Y:S01]  /*0220*/  LDG.E R2, desc[UR6][R2.64] ;  /* 0x0000000602027981 */ /* 0x000ea2000c1e1900 */
[----:B------:R-:W-:Y:S01]  /*0230*/  VIADD R4, R0, 0x1 ;  /* 0x0000000100047836 */ /* 0x000fe20000000000 */
[----:B--2---:R-:W-:-:S13]  /*0240*/  ISETP.NE.AND P0, PT, R2, RZ, PT ;  /* 0x000000ff0200720c */ /* 0x004fda0003f05270 */
[----:B------:R-:W-:-:S04]  /*0250*/  @!P0 IMAD.MOV R4, RZ, RZ, R0 ;  /* 0x000000ffff048224 */ /* 0x000fc800078e0200 */
[----:B------:R-:W-:-:S07]  /*0260*/  IMAD.MOV.U32 R0, RZ, RZ, R4 ;  /* 0x000000ffff007224 */ /* 0x000fce00078e0004 */
.L_x_5:
[----:B------:R-:W-:Y:S05]  /*0270*/  BSYNC.RECONVERGENT B1 ;  /* 0x0000000000017941 */ /* 0x000fea0003800200 */
.L_x_2:
[----:B------:R-:W-:Y:S01]  /*0280*/  VIADD R2, R6, 0xffffffff ;  /* 0xffffffff06027836 */ /* 0x000fe20000000000 */
[----:B0-----:R-:W-:Y:S01]  /*0290*/  @P4 R2UR UR8, R16 ;  /* 0x00000000100842ca */ /* 0x001fe200000e0000 */
[----:B------:R-:W-:Y:S01]  /*02a0*/  VIADD R4, R15, 0xffffffff ;  /* 0xffffffff0f047836 */ /* 0x000fe20000000000 */
[----:B------:R-:W-:Y:S01]  /*02b0*/  @P4 R2UR UR9, R17 ;  /* 0x00000000110942ca */ /* 0x000fe200000e0000 */
[----:B------:R-:W-:Y:S01]  /*02c0*/  @P4 VIADD R15, R7, 0xffffffff ;  /* 0xffffffff070f4836 */ /* 0x000fe20000000000 */
[----:B------:R-:W-:Y:S02]  /*02d0*/  ISETP.NE.AND P2, PT, R9, R2, PT ;  /* 0x000000020900720c */ /* 0x000fe40003f45270 */
[----:B------:R-:W0:Y:S01]  /*02e0*/  LDC.64 R2, c[0x0][0x380] ;  /* 0x0000e000ff027b82 */ /* 0x000e220000000a00 */
[----:B------:R-:W-:Y:S02]  /*02f0*/  ISETP.NE.AND P3, PT, R4, UR4, PT ;  /* 0x0000000404007c0c */ /* 0x000fe4000bf65270 */
[----:B------:R-:W-:-:S02]  /*0300*/  ISETP.EQ.OR P5, PT, RZ, UR4, !P2 ;  /* 0x00000004ff007c0c */ /* 0x000fc4000d7a2670 */
[----:B------:R-:W-:Y:S02]  /*0310*/  ISETP.EQ.OR P1, PT, R4, UR4, !P2 ;  /* 0x0000000404007c0c */ /* 0x000fe4000d722670 */
[----:B------:R-:W-:-:S09]  /*0320*/  ISETP.EQ.OR P0, PT, R9, RZ, !P3 ;  /* 0x000000ff0900720c */ /* 0x000fd20005f02670 */
[----:B------:R-:W1:Y:S01]  /*0330*/  @!P5 LDC.64 R12, c[0x0][0x380] ;  /* 0x0000e000ff0cdb82 */ /* 0x000e620000000a00 */
[--C-:B------:R-:W-:Y:S01]  /*0340*/  @!P5 IMAD.IADD R8, R11, 0x1, -R6.reuse ;  /* 0x000000010b08d824 */ /* 0x100fe200078e0a06 */
[----:B------:R-:W-:Y:S02]  /*0350*/  @!P5 R2UR UR6, R16 ;  /* 0x000000001006d2ca */ /* 0x000fe400000e0000 */
[----:B------:R-:W-:Y:S02]  /*0360*/  @!P5 R2UR UR7, R17 ;  /* 0x000000001107d2ca */ /* 0x000fe400000e0000 */
[----:B------:R-:W-:Y:S01]  /*0370*/  @!P5 IADD3 R10, P6, PT, R8, R9, RZ ;  /* 0x00000009080ad210 */ /* 0x000fe20007fde0ff */
[----:B------:R-:W-:Y:S01]  /*0380*/  @!P1 IMAD.IADD R8, R11, 0x1, R6 ;  /* 0x000000010b089824 */ /* 0x000fe200078e0206 */
[----:B------:R-:W2:Y:S01]  /*0390*/  @!P1 LDC.64 R4, c[0x0][0x380] ;  /* 0x0000e000ff049b82 */ /* 0x000ea20000000a00 */
[----:B0-----:R-:W-:Y:S01]  /*03a0*/  @P4 IMAD.WIDE.U32 R14, R15, 0x4, R2 ;  /* 0x000000040f0e4825 */ /* 0x001fe200078e0002 */
[----:B------:R-:W-:-:S03]  /*03b0*/  @!P0 IADD3 R11, PT, PT, R9, R11, R6 ;  /* 0x0000000b090b8210 */ /* 0x000fc60007ffe006 */
[----:B------:R-:W-:Y:S01]  /*03c0*/  @!P5 IMAD.X R18, RZ, RZ, RZ, P6 ;  /* 0x000000ffff12d224 */ /* 0x000fe200030e06ff */
[----:B-1----:R-:W-:-:S04]  /*03d0*/  @!P5 LEA R12, P6, R10, R12, 0x2 ;  /* 0x0000000c0a0cd211 */ /* 0x002fc800078c10ff */
[----:B------:R-:W-:Y:S02]  /*03e0*/  @!P5 LEA.HI.X R13, R10, R13, R18, 0x2, P6 ;  /* 0x0000000d0a0dd211 */ /* 0x000fe400030f1412 */
[----:B------:R0:W3:Y:S01]  /*03f0*/  @P4 LDG.E R10, desc[UR8][R14.64] ;  /* 0x000000080e0a4981 */ /* 0x0000e2000c1e1900 */
[----:B------:R-:W-:Y:S02]  /*0400*/  @!P0 R2UR UR8, R16 ;  /* 0x00000000100882ca */ /* 0x000fe400000e0000 */
[----:B------:R-:W-:Y:S01]  /*0410*/  @!P1 IADD3 R18, P6, PT, R8, R9, RZ ;  /* 0x0000000908129210 */ /* 0x000fe20007fde0ff */
[----:B------:R-:W4:Y:S01]  /*0420*/  @!P5 LDG.E R12, desc[UR6][R12.64+0x4] ;  /* 0x000004060c0cd981 */ /* 0x000f22000c1e1900 */
[C---:B------:R-:W-:Y:S02]  /*0430*/  @P2 R2UR UR6, R16.reuse ;  /* 0x00000000100622ca */ /* 0x040fe400000e0000 */
[C---:B------:R-:W-:Y:S02]  /*0440*/  @P2 R2UR UR7, R17.reuse ;  /* 0x00000000110722ca */ /* 0x040fe400000e0000 */
[----:B------:R-:W-:Y:S01]  /*0450*/  @!P0 R2UR UR9, R17 ;  /* 0x00000000110982ca */ /* 0x000fe200000e0000 */
[----:B------:R-:W-:Y:S01]  /*0460*/  @!P0 VIADD R11, R11, 0xffffffff ;  /* 0xffffffff0b0b8836 */ /* 0x000fe20000000000 */
[----:B------:R-:W-:Y:S01]  /*0470*/  @P3 R2UR UR10, R16 ;  /* 0x00000000100a32ca */ /* 0x000fe200000e0000 */
[----:B------:R-:W-:Y:S01]  /*0480*/  @P3 IMAD.IADD R19, R7, 0x1, R6 ;  /* 0x0000000107133824 */ /* 0x000fe200078e0206 */
[----:B------:R-:W-:-:S02]  /*0490*/  @P3 R2UR UR11, R17 ;  /* 0x00000000110b32ca */ /* 0x000fc400000e0000 */
[----:B------:R-:W-:Y:S02]  /*04a0*/  @!P1 R2UR UR12, R16 ;  /* 0x00000000100c92ca */ /* 0x000fe400000e0000 */
[----:B------:R-:W-:Y:S01]  /*04b0*/  @!P1 R2UR UR13, R17 ;  /* 0x00000000110d92ca */ /* 0x000fe200000e0000 */
[----:B------:R-:W-:Y:S01]  /*04c0*/  @!P1 IMAD.X R6, RZ, RZ, RZ, P6 ;  /* 0x000000ffff069224 */ /* 0x000fe200030e06ff */
[----:B--2---:R-:W-:Y:S01]  /*04d0*/  @!P1 LEA R4, P6, R18, R4, 0x2 ;  /* 0x0000000412049211 */ /* 0x004fe200078c10ff */
[----:B------:R-:W-:-:S04]  /*04e0*/  IMAD.WIDE.U32 R8, R7, 0x4, R2 ;  /* 0x0000000407087825 */ /* 0x000fc800078e0002 */
[----:B0-----:R-:W-:Y:S01]  /*04f0*/  @!P0 IMAD.WIDE.U32 R14, R11, 0x4, R2 ;  /* 0x000000040b0e8825 */ /* 0x001fe200078e0002 */
[----:B------:R-:W-:Y:S02]  /*0500*/  @!P1 LEA.HI.X R5, R18, R5, R6, 0x2, P6 ;  /* 0x0000000512059211 */ /* 0x000fe400030f1406 */
[----:B------:R-:W2:Y:S01]  /*0510*/  @P2 LDG.E R18, desc[UR6][R8.64+0x4] ;  /* 0x0000040608122981 */ /* 0x000ea2000c1e1900 */
[----:B------:R-:W-:-:S03]  /*0520*/  @P3 IMAD.WIDE.U32 R2, R19, 0x4, R2 ;  /* 0x0000000413023825 */ /* 0x000fc600078e0002 */
[----:B------:R-:W5:Y:S04]  /*0530*/  @!P0 LDG.E R14, desc[UR8][R14.64] ;  /* 0x000000080e0e8981 */ /* 0x000f68000c1e1900 */
[----:B------:R0:W5:Y:S04]  /*0540*/  @P3 LDG.E R2, desc[UR10][R2.64] ;  /* 0x0000000a02023981 */ /* 0x000168000c1e1900 */
[----:B------:R1:W5:Y:S01]  /*0550*/  @!P1 LDG.E R4, desc[UR12][R4.64+0x4] ;  /* 0x0000040c04049981 */ /* 0x000362000c1e1900 */
[----:B------:R-:W-:Y:S02]  /*0560*/  R2UR UR6, R16 ;  /* 0x00000000100672ca */ /* 0x000fe400000e0000 */
[----:B------:R-:W-:-:S13]  /*0570*/  R2UR UR7, R17 ;  /* 0x00000000110772ca */ /* 0x000fda00000e0000 */
[----:B------:R-:W5:Y:S01]  /*0580*/  LDG.E R13, desc[UR6][R8.64] ;  /* 0x00000006080d7981 */ /* 0x000f62000c1e1900 */
[----:B------:R-:W-:Y:S02]  /*0590*/  IMAD.MOV.U32 R6, RZ, RZ, RZ ;  /* 0x000000ffff067224 */ /* 0x000fe400078e00ff */
[----:B------:R-:W-:Y:S02]  /*05a0*/  IMAD.MOV.U32 R11, RZ, RZ, RZ ;  /* 0x000000ffff0b7224 */ /* 0x000fe400078e00ff */
[----:B0-----:R-:W-:Y:S02]  /*05b0*/  IMAD.MOV.U32 R3, RZ, RZ, RZ ;  /* 0x000000ffff037224 */ /* 0x001fe400078e00ff */
[----:B-1----:R-:W-:Y:S01]  /*05c0*/  IMAD.MOV.U32 R5, RZ, RZ, RZ ;  /* 0x000000ffff057224 */ /* 0x002fe200078e00ff */
[----:B---3--:R-:W-:-:S04]  /*05d0*/  @P4 ISETP.NE.AND P6, PT, R10, RZ, PT ;  /* 0x000000ff0a00420c */ /* 0x008fc80003fc5270 */
[----:B------:R-:W-:Y:S02]  /*05e0*/  @P4 SEL R6, RZ, 0x1, !P6 ;  /* 0x00000001ff064807 */ /* 0x000fe40007000000 */
[----:B----4-:R-:W-:-:S04]  /*05f0*/  @!P5 ISETP.NE.AND P4, PT, R12, RZ, PT ;  /* 0x000000ff0c00d20c */ /* 0x010fc80003f85270 */
[----:B------:R-:W-:-:S04]  /*0600*/  @!P5 SEL R11, RZ, 0x1, !P4 ;  /* 0x00000001ff0bd807 */ /* 0x000fc80006000000 */
[----:B------:R-:W-:Y:S01]  /*0610*/  IADD3 R6, PT, PT, R6, R11, R0 ;  /* 0x0000000b06067210 */ /* 0x000fe20007ffe000 */
[----:B------:R-:W-:Y:S01]  /*0620*/  IMAD.MOV.U32 R0, RZ, RZ, RZ ;  /* 0x000000ffff007224 */ /* 0x000fe200078e00ff */
[----:B--2---:R-:W-:Y:S02]  /*0630*/  @P2 ISETP.NE.AND P6, PT, R18, RZ, PT ;  /* 0x000000ff1200220c */ /* 0x004fe40003fc5270 */
[----:B-----5:R-:W-:Y:S02]  /*0640*/  @!P0 ISETP.NE.AND P5, PT, R14, RZ, PT ;  /* 0x000000ff0e00820c */ /* 0x020fe40003fa5270 */
[----:B------:R-:W-:Y:S02]  /*0650*/  @P2 SEL R0, RZ, 0x1, !P6 ;  /* 0x00000001ff002807 */ /* 0x000fe40007000000 */
[----:B------:R-:W-:Y:S02]  /*0660*/  @P3 ISETP.NE.AND P4, PT, R2, RZ, PT ;  /* 0x000000ff0200320c */ /* 0x000fe40003f85270 */
[----:B------:R-:W-:-:S02]  /*0670*/  @!P0 SEL R3, RZ, 0x1, !P5 ;  /* 0x00000001ff038807 */ /* 0x000fc40006800000 */
[----:B------:R-:W-:Y:S01]  /*0680*/  @!P1 ISETP.NE.AND P2, PT, R4, RZ, PT ;  /* 0x000000ff0400920c */ /* 0x000fe20003f45270 */
[----:B------:R-:W-:Y:S01]  /*0690*/  IMAD.MOV.U32 R2, RZ, RZ, RZ ;  /* 0x000000ffff027224 */ /* 0x000fe200078e00ff */
[----:B------:R-:W-:Y:S02]  /*06a0*/  IADD3 R0, PT, PT, R3, R6, R0 ;  /* 0x0000000603007210 */ /* 0x000fe40007ffe000 */
[----:B------:R-:W-:Y:S02]  /*06b0*/  @P3 SEL R2, RZ, 0x1, !P4 ;  /* 0x00000001ff023807 */ /* 0x000fe40006000000 */
[----:B------:R-:W-:-:S04]  /*06c0*/  @!P1 SEL R5, RZ, 0x1, !P2 ;  /* 0x00000001ff059807 */ /* 0x000fc80005000000 */
[----:B------:R-:W-:Y:S02]  /*06d0*/  IADD3 R0, PT, PT, R5, R0, R2 ;  /* 0x0000000005007210 */ /* 0x000fe40007ffe002 */
[----:B------:R-:W0:Y:S03]  /*06e0*/  LDC.64 R2, c[0x0][0x388] ;  /* 0x0000e200ff027b82 */ /* 0x000e260000000a00 */
[----:B------:R-:W-:-:S05]  /*06f0*/  VIADD R4, R0, 0xfffffffc ;  /* 0xfffffffc00047836 */ /* 0x000fca0000000000 */
[----:B------:R-:W-:-:S04]  /*0700*/  ISETP.GT.U32.AND P0, PT, R4, -0x3, PT ;  /* 0xfffffffd0400780c */ /* 0x000fc80003f04070 */
[----:B------:R-:W-:-:S13]  /*0710*/  ISETP.EQ.OR P0, PT, R13, RZ, P0 ;  /* 0x000000ff0d00720c */ /* 0x000fda0000702670 */
[----:B------:R-:W-:Y:S02]  /*0720*/  @!P0 R2UR UR8, R16 ;  /* 0x00000000100882ca */ /* 0x000fe400000e0000 */
[----:B------:R-:W-:Y:S01]  /*0730*/  @!P0 R2UR UR9, R17 ;  /* 0x00000000110982ca */ /* 0x000fe200000e0000 */
[----:B0-----:R-:W-:-:S05]  /*0740*/  IMAD.WIDE.U32 R2, R7, 0x4, R2 ;  /* 0x0000000407027825 */ /* 0x001fca00078e0002 */
[----:B------:R0:W-:Y:S07]  /*0750*/  STG.E desc[UR6][R2.64], R13 ;  /* 0x0000000d02007986 */ /* 0x0001ee000c101906 */
[----:B------:R0:W-:Y:S01]  /*0760*/  @!P0 STG.E desc[UR8][R2.64], RZ ;  /* 0x000000ff02008986 */ /* 0x0001e2000c101908 */
[----:B------:R-:W-:Y:S05]  /*0770*/  @!P0 BRA `(.L_x_1) ;  /* 0x0000000000188947 */ /* 0x000fea0003800000 */
[----:B------:R-:W-:-:S04]  /*0780*/  ISETP.NE.AND P0, PT, R0, 0x3, PT ;  /* 0x000000030000780c */ /* 0x000fc80003f05270 */
[----:B------:R-:W-:-:S13]  /*0790*/  ISETP.NE.OR P0, PT, R13, RZ, P0 ;  /* 0x000000ff0d00720c */ /* 0x000fda0000705670 */
[----:B------:R-:W-:Y:S01]  /*07a0*/  @!P0 R2UR UR6, R16 ;  /* 0x00000000100682ca */ /* 0x000fe200000e0000 */
[----:B------:R-:W-:Y:S01]  /*07b0*/  @!P0 IMAD.MOV.U32 R5, RZ, RZ, 0x1 ;  /* 0x00000001ff058424 */ /* 0x000fe200078e00ff */
[----:B------:R-:W-:-:S13]  /*07c0*/  @!P0 R2UR UR7, R17 ;  /* 0x00000000110782ca */ /* 0x000fda00000e0000 */
[----:B------:R1:W-:Y:S02]  /*07d0*/  @!P0 STG.E desc[UR6][R2.64], R5 ;  /* 0x0000000502008986 */ /* 0x0003e4000c101906 */
.L_x_1:
[----:B------:R-:W-:Y:S05]  /*07e0*/  BSYNC.RECONVERGENT B0 ;  /* 0x0000000000007941 */ /* 0x000fea0003800200 */
.L_x_0:
[----:B------:R-:W-:Y:S06]  /*07f0*/  BAR.SYNC.DEFER_BLOCKING 0x0 ;  /* 0x0000000000007b1d */ /* 0x000fec0000010000 */
[----:B------:R-:W-:Y:S05]  /*0800*/  EXIT ;  /* 0x000000000000794d */ /* 0x000fea0003800000 */
.L_x_6:
[----:B------:R-:W-:-:S00]  /*0810*/  BRA `(.L_x_6) ;  /* 0xfffffffc00fc7947 */ /* 0x000fc0000383ffff */
[----:B------:R-:W-:-:S00]  /*0820*/  NOP ;  /* 0x0000000000007918 */ /* 0x000fc00000000000 */
        /* <DEDUP_REMOVED lines=13> */
.L_x_10:


//--------------------- .text._Z25play_with_row_based_indexPiS_i --------------------------
	.section	.text._Z25play_with_row_based_indexPiS_i,"ax",@progbits
	.align	128
        .global         _Z25play_with_row_based_indexPiS_i
        .type           _Z25play_with_row_based_indexPiS_i,@function
        .size           _Z25play_with_row_based_indexPiS_i,(.L_x_11 - _Z25play_with_row_based_indexPiS_i)
        .other          _Z25play_with_row_based_indexPiS_i,@"STO_CUDA_ENTRY STV_DEFAULT"
_Z25play_with_row_based_indexPiS_i:
.text._Z25play_with_row_based_indexPiS_i:
[----:B------:R-:W-:Y:S08]  /*0000*/  LDC R1, c[0x0][0x37c] ;  /* 0x0000df00ff017b82 */ /* 0x000ff00000000800 */
[----:B------:R-:W0:Y:S01]  /*0010*/  LDC R0, c[0x0][0x390] ;  /* 0x0000e400ff007b82 */ /* 0x000e220000000800 */
[----:B------:R-:W1:Y:S07]  /*0020*/  S2R R5, SR_TID.X ;  /* 0x0000000000057919 */ /* 0x000e6e0000002100 */
[----:B------:R-:W1:Y:S08]  /*0030*/  S2UR UR4, SR_CTAID.X ;  /* 0x00000000000479c3 */ /* 0x000e700000002500 */
[----:B------:R-:W1:Y:S01]  /*0040*/  LDC R6, c[0x0][0x360] ;  /* 0x0000d800ff067b82 */ /* 0x000e620000000800 */
[----:B0-----:R-:W-:-:S04]  /*0050*/  IABS R7, R0 ;  /* 0x0000000000077213 */ /* 0x001fc80000000000 */
[----:B------:R-:W0:Y:S01]  /*0060*/  I2F.RP R4, R7 ;  /* 0x0000000700047306 */ /* 0x000e220000209400 */
[----:B-1----:R-:W-:Y:S01]  /*0070*/  IMAD R5, R6, UR4, R5 ;  /* 0x0000000406057c24 */ /* 0x002fe2000f8e0205 */
[----:B------:R-:W1:Y:S06]  /*0080*/  LDCU.64 UR4, c[0x0][0x358] ;  /* 0x00006b00ff0477ac */ /* 0x000e6c0008000a00 */
[----:B0-----:R-:W0:Y:S01]  /*0090*/  MUFU.RCP R4, R4 ;  /* 0x0000000400047308 */ /* 0x001e220000001000 */
[----:B------:R-:W-:Y:S01]  /*00a0*/  ISETP.GE.AND P1, PT, R5, RZ, PT ;  /* 0x000000ff0500720c */ /* 0x000fe20003f26270 */
[----:B0-----:R-:W-:Y:S01]  /*00b0*/  VIADD R2, R4, 0xffffffe ;  /* 0x0ffffffe04027836 */ /* 0x001fe20000000000 */
[----:B------:R-:W-:-:S05]  /*00c0*/  IABS R4, R5 ;  /* 0x0000000500047213 */ /* 0x000fca0000000000 */
[----:B------:R0:W2:Y:S02]  /*00d0*/  F2I.FTZ.U32.TRUNC.NTZ R3, R2 ;  /* 0x0000000200037305 */ /* 0x0000a4000021f000 */
[----:B0-----:R-:W-:Y:S02]  /*00e0*/  IMAD.MOV.U32 R2, RZ, RZ, RZ ;  /* 0x000000ffff027224 */ /* 0x001fe400078e00ff */
[----:B--2---:R-:W-:-:S04]  /*00f0*/  IMAD.MOV R8, RZ, RZ, -R3 ;  /* 0x000000ffff087224 */ /* 0x004fc800078e0a03 */
[----:B------:R-:W-:-:S04]  /*0100*/  IMAD R9, R8, R7, RZ ;  /* 0x0000000708097224 */ /* 0x000fc800078e02ff */
[----:B------:R-:W-:-:S04]  /*0110*/  IMAD.HI.U32 R3, R3, R9, R2 ;  /* 0x0000000903037227 */ /* 0x000fc800078e0002 */
[----:B------:R-:W-:Y:S02]  /*0120*/  IMAD.IADD R9, R5, 0x1, R0 ;  /* 0x0000000105097824 */ /* 0x000fe400078e0200 */
[----:B------:R-:W-:-:S04]  /*0130*/  IMAD.HI.U32 R3, R3, R4, RZ ;  /* 0x0000000403037227 */ /* 0x000fc800078e00ff */
[----:B------:R-:W-:-:S04]  /*0140*/  IMAD.MOV R3, RZ, RZ, -R3 ;  /* 0x000000ffff037224 */ /* 0x000fc800078e0a03 */
[C---:B------:R-:W-:Y:S02]  /*0150*/  IMAD R4, R7.reuse, R3, R4 ;  /* 0x0000000307047224 */ /* 0x040fe400078e0204 */
[----:B------:R-:W0:Y:S03]  /*0160*/  LDC.64 R2, c[0x0][0x380] ;  /* 0x0000e000ff027b82 */ /* 0x000e260000000a00 */
[----:B------:R-:W-:-:S13]  /*0170*/  ISETP.GT.U32.AND P0, PT, R7, R4, PT ;  /* 0x000000040700720c */ /* 0x000fda0003f04070 */
[----:B------:R-:W-:-:S05]  /*0180*/  @!P0 IMAD.IADD R4, R4, 0x1, -R7 ;  /* 0x0000000104048824 */ /* 0x000fca00078e0a07 */
[----:B------:R-:W-:-:S13]  /*0190*/  ISETP.GT.U32.AND P0, PT, R7, R4, PT ;  /* 0x000000040700720c */ /* 0x000fda0003f04070 */
[----:B------:R-:W-:Y:S01]  /*01a0*/  @!P0 IMAD.IADD R4, R4, 0x1, -R7 ;  /* 0x0000000104048824 */ /* 0x000fe200078e0a07 */
[C---:B------:R-:W-:Y:S02]  /*01b0*/  ISETP.NE.AND P0, PT, R0.reuse, RZ, PT ;  /* 0x000000ff0000720c */ /* 0x040fe40003f05270 */
[-C--:B------:R-:W-:Y:S01]  /*01c0*/  LOP3.LUT R7, RZ, R0.reuse, RZ, 0x33, !PT ;  /* 0x00000000ff077212 */ /* 0x080fe200078e33ff */
[----:B------:R-:W-:Y:S02]  /*01d0*/  IMAD.MOV.U32 R6, RZ, RZ, R4 ;  /* 0x000000ffff067224 */ /* 0x000fe400078e0004 */
[----:B------:R-:W-:Y:S02]  /*01e0*/  IMAD R4, R0, R0, RZ ;  /* 0x0000000000047224 */ /* 0x000fe400078e02ff */
[----:B------:R-:W-:-:S03]  /*01f0*/  @!P1 IMAD.MOV R6, RZ, RZ, -R6 ;  /* 0x000000ffff069224 */ /* 0x000fc600078e0a06 */
[C---:B------:R-:W-:Y:S01]  /*0200*/  ISETP.GE.AND P4, PT, R9.reuse, R4, PT ;  /* 0x000000040900720c */ /* 0x040fe20003f86270 */
[----:B0-----:R-:W-:Y:S01]  /*0210*/  IMAD.WIDE R8, R9, 0x4, R2 ;  /* 0x0000000409087825 */ /* 0x001fe200078e0202 */
[----:B------:R-:W-:-:S04]  /*0220*/  SEL R11, R7, R6, !P0 ;  /* 0x00000006070b7207 */ /* 0x000fc80004000000 */
[----:B------:R-:W-:-:S07]  /*0230*/  ISETP.EQ.OR P2, PT, R11, RZ, P4 ;  /* 0x000000ff0b00720c */ /* 0x000fce0002742670 */
[----:B-1----:R-:W2:Y:S06]  /*0240*/  @!P4 LDG.E R10, desc[UR4][R8.64] ;  /* 0x00000004080ac981 */ /* 0x002eac000c1e1900 */
[----:B------:R-:W3:Y:S01]  /*0250*/  @!P2 LDG.E R6, desc[UR4][R8.64+-0x4] ;  /* 0xfffffc040806a981 */ /* 0x000ee2000c1e1900 */
[----:B------:R-:W-:-:S05]  /*0260*/  VIADD R4, R0, 0xffffffff ;  /* 0xffffffff00047836 */ /* 0x000fca0000000000 */
[CC--:B------:R-:W-:Y:S02]  /*0270*/  ISETP.EQ.OR P5, PT, R11.reuse, R4.reuse, P4 ;  /* 0x000000040b00720c */ /* 0x0c0fe400027a2670 */
[C---:B------:R-:W-:Y:S02]  /*0280*/  ISETP.NE.AND P3, PT, R11.reuse, RZ, PT ;  /* 0x000000ff0b00720c */ /* 0x040fe40003f65270 */
[----:B------:R-:W-:Y:S01]  /*0290*/  ISETP.NE.AND P1, PT, R11, R4, PT ;  /* 0x000000040b00720c */ /* 0x000fe20003f25270 */
[----:B------:R-:W-:Y:S01]  /*02a0*/  IMAD.MOV.U32 R4, RZ, RZ, RZ ;  /* 0x000000ffff047224 */ /* 0x000fe200078e00ff */
[C---:B------:R-:W-:Y:S01]  /*02b0*/  ISETP.LT.OR P0, PT, R5.reuse, R0, !P3 ;  /* 0x000000000500720c */ /* 0x040fe20005f01670 */
[----:B------:R-:W-:Y:S02]  /*02c0*/  IMAD.IADD R13, R5, 0x1, R7 ;  /* 0x00000001050d7824 */ /* 0x000fe400078e0207 */
[----:B------:R-:W-:-:S04]  /*02d0*/  IMAD.MOV.U32 R11, RZ, RZ, RZ ;  /* 0x000000ffff0b7224 */ /* 0x000fc800078e00ff */
[----:B------:R-:W4:Y:S01]  /*02e0*/  @!P5 LDG.E R12, desc[UR4][R8.64+0x4] ;  /* 0x00000404080cd981 */ /* 0x000f22000c1e1900 */
[----:B---3--:R-:W-:-:S04]  /*02f0*/  @!P2 ISETP.NE.AND P6, PT, R6, RZ, PT ;  /* 0x000000ff0600a20c */ /* 0x008fc80003fc5270 */
[----:B------:R-:W-:Y:S02]  /*0300*/  @!P2 SEL R4, RZ, 0x1, !P6 ;  /* 0x00000001ff04a807 */ /* 0x000fe40007000000 */
[C---:B------:R-:W-:Y:S02]  /*0310*/  ISETP.GE.AND P2, PT, R5.reuse, R0, PT ;  /* 0x000000000500720c */ /* 0x040fe40003f46270 */
[----:B--2---:R-:W-:Y:S01]  /*0320*/  @!P4 ISETP.NE.AND P6, PT, R10, RZ, PT ;  /* 0x000000ff0a00c20c */ /* 0x004fe20003fc5270 */
[----:B------:R-:W-:-:S03]  /*0330*/  IMAD.WIDE.U32 R6, R5, 0x4, R2 ;  /* 0x0000000405067825 */ /* 0x000fc600078e0002 */
[----:B------:R-:W-:Y:S02]  /*0340*/  @!P4 SEL R11, RZ, 0x1, !P6 ;  /* 0x00000001ff0bc807 */ /* 0x000fe40007000000 */
[----:B------:R-:W-:Y:S01]  /*0350*/  ISETP.LT.OR P4, PT, R5, R0, !P1 ;  /* 0x000000000500720c */ /* 0x000fe20004f81670 */
[----:B------:R-:W-:Y:S01]  /*0360*/  IMAD.WIDE R2, R13, 0x4, R2 ;  /* 0x000000040d027825 */ /* 0x000fe200078e0202 */
[----:B------:R-:W2:Y:S04]  /*0370*/  @P3 LDG.E R10, desc[UR4][R6.64+-0x4] ;  /* 0xfffffc04060a3981 */ /* 0x000ea8000c1e1900 */
[----:B------:R-:W3:Y:S04]  /*0380*/  @P1 LDG.E R9, desc[UR4][R6.64+0x4] ;  /* 0x0000040406091981 */ /* 0x000ee8000c1e1900 */
[----:B------:R-:W5:Y:S04]  /*0390*/  @!P0 LDG.E R13, desc[UR4][R2.64] ;  /* 0x00000004020d8981 */ /* 0x000f68000c1e1900 */
[----:B------:R-:W5:Y:S04]  /*03a0*/  @P2 LDG.E R14, desc[UR4][R2.64+0x4] ;  /* 0x00000404020e2981 */ /* 0x000f68000c1e1900 */
[----:B------:R0:W5:Y:S04]  /*03b0*/  @!P4 LDG.E R15, desc[UR4][R2.64+0x8] ;  /* 0x00000804020fc981 */ /* 0x000168000c1e1900 */
[----:B------:R1:W5:Y:S01]  /*03c0*/  LDG.E R17, desc[UR4][R6.64] ;  /* 0x0000000406117981 */ /* 0x000362000c1e1900 */
[----:B----4-:R-:W-:Y:S01]  /*03d0*/  @!P5 ISETP.NE.AND P6, PT, R12, RZ, PT ;  /* 0x000000ff0c00d20c */ /* 0x010fe20003fc5270 */
[----:B------:R-:W-:-:S03]  /*03e0*/  IMAD.MOV.U32 R0, RZ, RZ, RZ ;  /* 0x000000ffff007224 */ /* 0x000fc600078e00ff */
[----:B------:R-:W-:Y:S01]  /*03f0*/  @!P5 SEL R0, RZ, 0x1, !P6 ;  /* 0x00000001ff00d807 */ /* 0x000fe20007000000 */
[----:B0-----:R-:W-:-:S03]  /*0400*/  IMAD.MOV.U32 R3, RZ, RZ, RZ ;  /* 0x000000ffff037224 */ /* 0x001fc600078e00ff */
[----:B------:R-:W-:Y:S01]  /*0410*/  IADD3 R4, PT, PT, R0, R11, R4 ;  /* 0x0000000b00047210 */ /* 0x000fe20007ffe004 */
[----:B------:R-:W-:Y:S01]  /*0420*/  IMAD.MOV.U32 R0, RZ, RZ, RZ ;  /* 0x000000ffff007224 */ /* 0x000fe200078e00ff */
[----:B------:R-:W-:Y:S01]  /*0430*/  BSSY.RECONVERGENT B0, `(.L_x_7) ;  /* 0x000001c000007945 */ /* 0x000fe20003800200 */
[----:B--2---:R-:W-:Y:S02]  /*0440*/  @P3 ISETP.NE.AND P6, PT, R10, RZ, PT ;  /* 0x000000ff0a00320c */ /* 0x004fe40003fc5270 */
[----:B---3--:R-:W-:Y:S02]  /*0450*/  @P1 ISETP.NE.AND P5, PT, R9, RZ, PT ;  /* 0x000000ff0900120c */ /* 0x008fe40003fa5270 */
[----:B------:R-:W-:Y:S02]  /*0460*/  CS2R R8, SRZ ;  /* 0x0000000000087805 */ /* 0x000fe4000001ff00 */
[----:B------:R-:W-:Y:S02]  /*0470*/  @P3 SEL R8, RZ, 0x1, !P6 ;  /* 0x00000001ff083807 */ /* 0x000fe40007000000 */
[----:B-----5:R-:W-:-:S02]  /*0480*/  @!P0 ISETP.NE.AND P3, PT, R13, RZ, PT ;  /* 0x000000ff0d00820c */ /* 0x020fc40003f65270 */
[----:B------:R-:W-:Y:S02]  /*0490*/  @P1 SEL R9, RZ, 0x1, !P5 ;  /* 0x00000001ff091807 */ /* 0x000fe40006800000 */
[----:B------:R-:W-:Y:S02]  /*04a0*/  @P2 ISETP.NE.AND P6, PT, R14, RZ, PT ;  /* 0x000000ff0e00220c */ /* 0x000fe40003fc5270 */
[----:B------:R-:W-:Y:S02]  /*04b0*/  @!P0 SEL R0, RZ, 0x1, !P3 ;  /* 0x00000001ff008807 */ /* 0x000fe40005800000 */
[----:B------:R-:W-:Y:S02]  /*04c0*/  @P2 SEL R3, RZ, 0x1, !P6 ;  /* 0x00000001ff032807 */ /* 0x000fe40007000000 */
[----:B------:R-:W-:Y:S02]  /*04d0*/  IADD3 R8, PT, PT, R9, R4, R8 ;  /* 0x0000000409087210 */ /* 0x000fe40007ffe008 */
[----:B------:R-:W-:Y:S01]  /*04e0*/  @!P4 ISETP.NE.AND P0, PT, R15, RZ, PT ;  /* 0x000000ff0f00c20c */ /* 0x000fe20003f05270 */
[----:B------:R-:W-:Y:S01]  /*04f0*/  IMAD.MOV.U32 R4, RZ, RZ, RZ ;  /* 0x000000ffff047224 */ /* 0x000fe200078e00ff */
[----:B-1----:R-:W-:-:S02]  /*0500*/  IADD3 R7, PT, PT, R3, R8, R0 ;  /* 0x0000000803077210 */ /* 0x002fc40007ffe000 */
[----:B------:R-:W-:Y:S01]  /*0510*/  @!P4 SEL R4, RZ, 0x1, !P0 ;  /* 0x00000001ff04c807 */ /* 0x000fe20004000000 */
[----:B------:R-:W0:Y:S04]  /*0520*/  LDC.64 R2, c[0x0][0x388] ;  /* 0x0000e200ff027b82 */ /* 0x000e280000000a00 */
[----:B------:R-:W-:-:S04]  /*0530*/  IMAD.IADD R4, R7, 0x1, R4 ;  /* 0x0000000107047824 */ /* 0x000fc800078e0204 */
[----:B------:R-:W-:-:S05]  /*0540*/  VIADD R0, R4, 0xfffffffc ;  /* 0xfffffffc04007836 */ /* 0x000fca0000000000 */
[----:B------:R-:W-:-:S04]  /*0550*/  ISETP.GT.U32.AND P0, PT, R0, -0x3, PT ;  /* 0xfffffffd0000780c */ /* 0x000fc80003f04070 */
[----:B------:R-:W-:Y:S01]  /*0560*/  ISETP.EQ.OR P0, PT, R17, RZ, P0 ;  /* 0x000000ff1100720c */ /* 0x000fe20000702670 */
[----:B0-----:R-:W-:-:S05]  /*0570*/  IMAD.WIDE.U32 R2, R5, 0x4, R2 ;  /* 0x0000000405027825 */ /* 0x001fca00078e0002 */
[----:B------:R0:W-:Y:S07]  /*0580*/  STG.E desc[UR4][R2.64], R17 ;  /* 0x0000001102007986 */ /* 0x0001ee000c101904 */
[----:B------:R0:W-:Y:S01]  /*0590*/  @!P0 STG.E desc[UR4][R2.64], RZ ;  /* 0x000000ff02008986 */ /* 0x0001e2000c101904 */
[----:B------:R-:W-:Y:S05]  /*05a0*/  @!P0 BRA `(.L_x_8) ;  /* 0x0000000000108947 */ /* 0x000fea0003800000 */
[----:B------:R-:W-:-:S04]  /*05b0*/  ISETP.NE.AND P0, PT, R4, 0x3, PT ;  /* 0x000000030400780c */ /* 0x000fc80003f05270 */
[----:B------:R-:W-:-:S13]  /*05c0*/  ISETP.NE.OR P0, PT, R17, RZ, P0 ;  /* 0x000000ff1100720c */ /* 0x000fda0000705670 */
[----:B------:R-:W-:-:S05]  /*05d0*/  @!P0 IMAD.MOV.U32 R5, RZ, RZ, 0x1 ;  /* 0x00000001ff058424 */ /* 0x000fca00078e00ff */
[----:B------:R1:W-:Y:S02]  /*05e0*/  @!P0 STG.E desc[UR4][R2.64], R5 ;  /* 0x0000000502008986 */ /* 0x0003e4000c101904 */
.L_x_8:
[----:B------:R-:W-:Y:S05]  /*05f0*/  BSYNC.RECONVERGENT B0 ;  /* 0x0000000000007941 */ /* 0x000fea0003800200 */
.L_x_7:
[----:B------:R-:W-:Y:S06]  /*0600*/  BAR.SYNC.DEFER_BLOCKING 0x0 ;  /* 0x0000000000007b1d */ /* 0x000fec0000010000 */
[----:B------:R-:W-:Y:S05]  /*0610*/  EXIT ;  /* 0x000000000000794d */ /* 0x000fea0003800000 */
.L_x_9:
        /* <DEDUP_REMOVED lines=14> */
.L_x_11:


//--------------------- .nv.shared.reserved.0     --------------------------
	.section	.nv.shared.reserved.0,"aw",@nobits
	.weak		__nv_reservedSMEM_offset_0_alias
	.size		__nv_reservedSMEM_offset_0_alias, 0, 64
	.other		__nv_reservedSMEM_offset_0_alias,@"STO_CUDA_RESERVED_SHARED STV_DEFAULT"
__nv_reservedSMEM_offset_0_alias:
	.zero		0
	.zero		64


//--------------------- .nv.constant0._Z4playPiS_ --------------------------
	.section	.nv.constant0._Z4playPiS_,"a",@progbits
	.sectionflags	@""
	.align	4
.nv.constant0._Z4playPiS_:
	.zero		912


//--------------------- .nv.constant0._Z25play_with_row_based_indexPiS_i --------------------------
	.section	.nv.constant0._Z25play_with_row_based_indexPiS_i,"a",@progbits
	.sectionflags	@""
	.align	4
.nv.constant0._Z25play_with_row_based_indexPiS_i:
	.zero		916


//--------------------- SYMBOLS --------------------------

	.type		.nv.reservedSmem.offset0,@object
	.size		.nv.reservedSmem.offset0,0x4
